	.headerflags	@"EF_CUDA_TEXMODE_UNIFIED EF_CUDA_64BIT_ADDRESS EF_CUDA_SM86 EF_CUDA_VIRTUAL_SM(EF_CUDA_SM86)"
	.elftype	@"ET_EXEC"


//--------------------- .nv.info                  --------------------------
	.section	.nv.info,"",@"SHT_CUDA_INFO"
	.align	4


	//----- nvinfo : EIATTR_REGCOUNT
	.align		4
        /*0000*/ 	.byte	0x04, 0x2f
        /*0002*/ 	.short	(.L_1 - .L_0)
	.align		4
.L_0:
        /*0004*/ 	.word	index@(triton_mm)
        /*0008*/ 	.word	0x00000072


	//----- nvinfo : EIATTR_MIN_STACK_SIZE
	.align		4
.L_1:
        /*000c*/ 	.byte	0x04, 0x12
        /*000e*/ 	.short	(.L_3 - .L_2)
	.align		4
.L_2:
        /*0010*/ 	.word	index@(triton_mm)
        /*0014*/ 	.word	0x00000000


	//----- nvinfo : EIATTR_FRAME_SIZE
	.align		4
.L_3:
        /*0018*/ 	.byte	0x04, 0x11
        /*001a*/ 	.short	(.L_5 - .L_4)
	.align		4
.L_4:
        /*001c*/ 	.word	index@(triton_mm)
        /*0020*/ 	.word	0x00000000


	//----- nvinfo : EIATTR_MIN_STACK_SIZE
	.align		4
.L_5:
        /*0024*/ 	.byte	0x04, 0x12
        /*0026*/ 	.short	(.L_7 - .L_6)
	.align		4
.L_6:
        /*0028*/ 	.word	index@(triton_mm)
        /*002c*/ 	.word	0x00000000
.L_7:


//--------------------- .nv.info.triton_mm        --------------------------
	.section	.nv.info.triton_mm,"",@"SHT_CUDA_INFO"
	.sectionflags	@""
	.align	4


	//----- nvinfo : EIATTR_CUDA_API_VERSION
	.align		4
        /*0000*/ 	.byte	0x04, 0x37
        /*0002*/ 	.short	(.L_9 - .L_8)
.L_8:
        /*0004*/ 	.word	0x0000007c


	//----- nvinfo : EIATTR_SW2861232_WAR
	.align		4
.L_9:
        /*0008*/ 	.byte	0x01, 0x35
	.zero		2


	//----- nvinfo : EIATTR_PARAM_CBANK
	.align		4
        /*000c*/ 	.byte	0x04, 0x0a
        /*000e*/ 	.short	(.L_11 - .L_10)
	.align		4
.L_10:
        /*0010*/ 	.word	index@(.nv.constant0.triton_mm)
        /*0014*/ 	.short	0x0160
        /*0016*/ 	.short	0x0020


	//----- nvinfo : EIATTR_CBANK_PARAM_SIZE
	.align		4
.L_11:
        /*0018*/ 	.byte	0x03, 0x19
        /*001a*/ 	.short	0x0020


	//----- nvinfo : EIATTR_KPARAM_INFO
	.align		4
        /*001c*/ 	.byte	0x04, 0x17
        /*001e*/ 	.short	(.L_13 - .L_12)
.L_12:
        /*0020*/ 	.word	0x00000000
        /*0024*/ 	.short	0x0003
        /*0026*/ 	.short	0x0018
        /*0028*/ 	.byte	0x00, 0xf4, 0x21, 0x00


	//----- nvinfo : EIATTR_KPARAM_INFO
	.align		4
.L_13:
        /*002c*/ 	.byte	0x04, 0x17
        /*002e*/ 	.short	(.L_15 - .L_14)
.L_14:
        /*0030*/ 	.word	0x00000000
        /*0034*/ 	.short	0x0002
        /*0036*/ 	.short	0x0010
        /*0038*/ 	.byte	0x00, 0xf4, 0x21, 0x00


	//----- nvinfo : EIATTR_KPARAM_INFO
	.align		4
.L_15:
        /*003c*/ 	.byte	0x04, 0x17
        /*003e*/ 	.short	(.L_17 - .L_16)
.L_16:
        /*0040*/ 	.word	0x00000000
        /*0044*/ 	.short	0x0001
        /*0046*/ 	.short	0x0008
        /*0048*/ 	.byte	0x00, 0xf4, 0x21, 0x00


	//----- nvinfo : EIATTR_KPARAM_INFO
	.align		4
.L_17:
        /*004c*/ 	.byte	0x04, 0x17
        /*004e*/ 	.short	(.L_19 - .L_18)
.L_18:
        /*0050*/ 	.word	0x00000000
        /*0054*/ 	.short	0x0000
        /*0056*/ 	.short	0x0000
        /*0058*/ 	.byte	0x00, 0xf4, 0x21, 0x00


	//----- nvinfo : EIATTR_MAXREG_COUNT
	.align		4
.L_19:
        /*005c*/ 	.byte	0x03, 0x1b
        /*005e*/ 	.short	0x00ff


	//----- nvinfo : EIATTR_EXIT_INSTR_OFFSETS
	.align		4
        /*0060*/ 	.byte	0x04, 0x1c
        /*0062*/ 	.short	(.L_21 - .L_20)


	//   ....[0]....
.L_20:
        /*0064*/ 	.word	0x000018f0


	//   ....[1]....
        /*0068*/ 	.word	0x00001940


	//----- nvinfo : EIATTR_REQNTID
	.align		4
.L_21:
        /*006c*/ 	.byte	0x04, 0x10
        /*006e*/ 	.short	(.L_23 - .L_22)
.L_22:
        /*0070*/ 	.word	0x00000080
        /*0074*/ 	.word	0x00000001
        /*0078*/ 	.word	0x00000001
.L_23:


//--------------------- .nv.callgraph             --------------------------
	.section	.nv.callgraph,"",@"SHT_CUDA_CALLGRAPH"
	.align	4
	.sectionentsize	8
	.align		4
        /*0000*/ 	.word	0x00000000
	.align		4
        /*0004*/ 	.word	0xffffffff
	.align		4
        /*0008*/ 	.word	0x00000000
	.align		4
        /*000c*/ 	.word	0xfffffffe
	.align		4
        /*0010*/ 	.word	0x00000000
	.align		4
        /*0014*/ 	.word	0xfffffffd
	.align		4
        /*0018*/ 	.word	0x00000000
	.align		4
        /*001c*/ 	.word	0xfffffffc


//--------------------- .nv.rel.action            --------------------------
	.section	.nv.rel.action,"",@"SHT_CUDA_RELOCINFO"
	.align	8
	.sectionentsize	8
        /*0000*/ 	.byte	0x73, 0x00, 0x00, 0x00, 0x00, 0x00, 0x00, 0x00, 0x00, 0x00, 0x00, 0x11, 0x25, 0x00, 0x05, 0x36


//--------------------- .nv.constant0.triton_mm   --------------------------
	.section	.nv.constant0.triton_mm,"a",@progbits
	.sectionflags	@""
	.align	4
.nv.constant0.triton_mm:
	.zero		384


//--------------------- .text.triton_mm           --------------------------
	.section	.text.triton_mm,"ax",@progbits
	.sectionflags	@"SHF_BARRIERS=1"
	.sectioninfo	@"SHI_REGISTERS=114"
	.align	128
        .global         triton_mm
        .type           triton_mm,@function
        .size           triton_mm,(.L_x_2 - triton_mm)
        .other          triton_mm,@"STO_CUDA_ENTRY STV_DEFAULT"
triton_mm:
.text.triton_mm:
[----:B------:R-:W-:Y:S02]  /*0000*/  IMAD.MOV.U32 R1, RZ, RZ, c[0x0][0x28] ;  /* 0x00000a00ff017624 */ /* 0x000fe400078e00ff */
[----:B------:R-:W1:Y:S01]  /*0010*/  S2R R9, SR_CTAID.X ;  /* 0x0000000000097919 */ /* 0x000e620000002500 */
[----:B------:R-:W-:Y:S01]  /*0020*/  IMAD.MOV.U32 R5, RZ, RZ, -0x8 ;  /* 0xfffffff8ff057424 */ /* 0x000fe200078e00ff */
[----:B------:R-:W-:Y:S01]  /*0030*/  ULDC.64 UR6, c[0x0][0x118] ;  /* 0x0000460000067ab9 */ /* 0x000fe20000000a00 */
[----:B------:R-:W-:Y:S01]  /*0040*/  IMAD.MOV.U32 R91, RZ, RZ, 0x1 ;  /* 0x00000001ff5b7424 */ /* 0x000fe200078e00ff */
[----:B------:R-:W2:Y:S01]  /*0050*/  S2R R69, SR_TID.X ;  /* 0x0000000000457919 */ /* 0x000ea20000002100 */
[----:B------:R-:W-:Y:S01]  /*0060*/  IMAD.MOV.U32 R90, RZ, RZ, RZ ;  /* 0x000000ffff5a7224 */ /* 0x000fe200078e00ff */
[----:B------:R-:W-:Y:S01]  /*0070*/  CS2R R52, SRZ ;  /* 0x0000000000347805 */ /* 0x000fe2000001ff00 */
[----:B------:R-:W-:Y:S01]  /*0080*/  IMAD.MOV.U32 R89, RZ, RZ, RZ ;  /* 0x000000ffff597224 */ /* 0x000fe200078e00ff */
[----:B------:R-:W-:Y:S01]  /*0090*/  CS2R R54, SRZ ;  /* 0x0000000000367805 */ /* 0x000fe2000001ff00 */
        /* <DEDUP_REMOVED lines=15> */
[C---:B-1----:R-:W-:Y:S01]  /*0190*/  IMAD.HI R0, R9.reuse, 0x2aaaaaab, RZ ;  /* 0x2aaaaaab09007827 */ /* 0x042fe200078e02ff */
[----:B------:R-:W-:Y:S01]  /*01a0*/  ISETP.GE.AND P2, PT, R9, RZ, PT ;  /* 0x000000ff0900720c */ /* 0x000fe20003f46270 */
[----:B------:R-:W-:Y:S01]  /*01b0*/  CS2R R30, SRZ ;  /* 0x00000000001e7805 */ /* 0x000fe2000001ff00 */
[----:B------:R-:W-:Y:S01]  /*01c0*/  CS2R R20, SRZ ;  /* 0x0000000000147805 */ /* 0x000fe2000001ff00 */
[----:B--2---:R-:W-:Y:S01]  /*01d0*/  SHF.R.U32.HI R84, RZ, 0x2, R69 ;  /* 0x00000002ff547819 */ /* 0x004fe20000011645 */
[----:B------:R-:W-:Y:S01]  /*01e0*/  IMAD.SHL.U32 R88, R69, 0x20, RZ ;  /* 0x0000002045587824 */ /* 0x000fe200078e00ff */
[----:B------:R-:W-:Y:S01]  /*01f0*/  SHF.R.U32.HI R3, RZ, 0x1f, R0 ;  /* 0x0000001fff037819 */ /* 0x000fe20000011600 */
[----:B------:R-:W-:Y:S01]  /*0200*/  CS2R R22, SRZ ;  /* 0x0000000000167805 */ /* 0x000fe2000001ff00 */
[----:B------:R-:W-:Y:S01]  /*0210*/  CS2R R32, SRZ ;  /* 0x0000000000207805 */ /* 0x000fe2000001ff00 */
[----:B------:R-:W-:Y:S01]  /*0220*/  CS2R R34, SRZ ;  /* 0x0000000000227805 */ /* 0x000fe2000001ff00 */
[----:B------:R-:W-:Y:S01]  /*0230*/  LEA.HI.SX32 R0, R0, R3, 0x19 ;  /* 0x0000000300007211 */ /* 0x000fe200078fcaff */
[----:B------:R-:W-:Y:S01]  /*0240*/  CS2R R18, SRZ ;  /* 0x0000000000127805 */ /* 0x000fe2000001ff00 */
[----:B------:R-:W-:Y:S01]  /*0250*/  CS2R R24, SRZ ;  /* 0x0000000000187805 */ /* 0x000fe2000001ff00 */
[----:B------:R-:W-:Y:S01]  /*0260*/  CS2R R26, SRZ ;  /* 0x00000000001a7805 */ /* 0x000fe2000001ff00 */
[----:B------:R-:W-:Y:S01]  /*0270*/  UMOV UR4, 0xffffffff ;  /* 0xffffffff00047882 */ /* 0x000fe20000000000 */
[----:B------:R-:W-:-:S05]  /*0280*/  IMAD R2, R0, R5, 0x39 ;  /* 0x0000003900027424 */ /* 0x000fca00078e0205 */
[----:B------:R-:W-:-:S04]  /*0290*/  IMNMX R4, R2, 0x8, PT ;  /* 0x0000000802047817 */ /* 0x000fc80003800200 */
[----:B------:R-:W-:-:S04]  /*02a0*/  IABS R11, R4 ;  /* 0x00000004000b7213 */ /* 0x000fc80000000000 */
[----:B------:R-:W1:Y:S08]  /*02b0*/  I2F.RP R5, R11 ;  /* 0x0000000b00057306 */ /* 0x000e700000209400 */
[----:B-1----:R-:W1:Y:S02]  /*02c0*/  MUFU.RCP R5, R5 ;  /* 0x0000000500057308 */ /* 0x002e640000001000 */
[----:B-1----:R-:W-:-:S02]  /*02d0*/  IADD3 R2, R5, 0xffffffe, RZ ;  /* 0x0ffffffe05027810 */ /* 0x002fc40007ffe0ff */
[----:B------:R-:W-:-:S04]  /*02e0*/  IABS R5, R9 ;  /* 0x0000000900057213 */ /* 0x000fc80000000000 */
[----:B------:R1:W2:Y:S02]  /*02f0*/  F2I.FTZ.U32.TRUNC.NTZ R3, R2 ;  /* 0x0000000200037305 */ /* 0x0002a4000021f000 */
[----:B-1----:R-:W-:Y:S02]  /*0300*/  IMAD.MOV.U32 R2, RZ, RZ, RZ ;  /* 0x000000ffff027224 */ /* 0x002fe400078e00ff */
[----:B--2---:R-:W-:-:S04]  /*0310*/  IMAD.MOV R6, RZ, RZ, -R3 ;  /* 0x000000ffff067224 */ /* 0x004fc800078e0a03 */
[----:B------:R-:W-:Y:S01]  /*0320*/  IMAD R7, R6, R11, RZ ;  /* 0x0000000b06077224 */ /* 0x000fe200078e02ff */
[----:B------:R-:W-:-:S03]  /*0330*/  IABS R6, R4 ;  /* 0x0000000400067213 */ /* 0x000fc60000000000 */
[----:B------:R-:W-:-:S04]  /*0340*/  IMAD.HI.U32 R3, R3, R7, R2 ;  /* 0x0000000703037227 */ /* 0x000fc800078e0002 */
[----:B------:R-:W-:Y:S02]  /*0350*/  IMAD R7, R0, -0x300, R9 ;  /* 0xfffffd0000077824 */ /* 0x000fe400078e0209 */
[----:B------:R-:W-:Y:S02]  /*0360*/  IMAD.MOV R6, RZ, RZ, -R6 ;  /* 0x000000ffff067224 */ /* 0x000fe400078e0a06 */
[----:B------:R-:W-:Y:S01]  /*0370*/  IMAD.HI.U32 R2, R3, R5, RZ ;  /* 0x0000000503027227 */ /* 0x000fe200078e00ff */
[----:B------:R-:W-:Y:S02]  /*0380*/  IABS R8, R7 ;  /* 0x0000000700087213 */ /* 0x000fe40000000000 */
[----:B------:R-:W-:Y:S01]  /*0390*/  LOP3.LUT R7, R7, R4, RZ, 0x3c, !PT ;  /* 0x0000000407077212 */ /* 0x000fe200078e3cff */
[----:B------:R-:W-:Y:S02]  /*03a0*/  IMAD R2, R2, R6, R5 ;  /* 0x0000000602027224 */ /* 0x000fe400078e0205 */
[----:B------:R-:W-:Y:S01]  /*03b0*/  IMAD.HI.U32 R5, R3, R8, RZ ;  /* 0x0000000803057227 */ /* 0x000fe200078e00ff */
[----:B------:R-:W-:-:S02]  /*03c0*/  ISETP.GE.AND P4, PT, R7, RZ, PT ;  /* 0x000000ff0700720c */ /* 0x000fc40003f86270 */
[----:B------:R-:W-:Y:S01]  /*03d0*/  ISETP.GT.U32.AND P0, PT, R11, R2, PT ;  /* 0x000000020b00720c */ /* 0x000fe20003f04070 */
[----:B------:R-:W-:Y:S02]  /*03e0*/  IMAD R3, R5, R6, R8 ;  /* 0x0000000605037224 */ /* 0x000fe400078e0208 */
[----:B------:R-:W-:-:S03]  /*03f0*/  IMAD.SHL.U32 R9, R69, 0x10, RZ ;  /* 0x0000001045097824 */ /* 0x000fc600078e00ff */
[----:B------:R-:W-:Y:S02]  /*0400*/  ISETP.GT.U32.AND P3, PT, R11, R3, PT ;  /* 0x000000030b00720c */ /* 0x000fe40003f64070 */
[----:B------:R-:W-:-:S05]  /*0410*/  LOP3.LUT R12, R9, 0x10, RZ, 0xc0, !PT ;  /* 0x00000010090c7812 */ /* 0x000fca00078ec0ff */
[----:B------:R-:W-:-:S05]  /*0420*/  @!P0 IMAD.IADD R2, R2, 0x1, -R11 ;  /* 0x0000000102028824 */ /* 0x000fca00078e0a0b */
[----:B------:R-:W-:Y:S01]  /*0430*/  ISETP.GT.U32.AND P0, PT, R11, R2, PT ;  /* 0x000000020b00720c */ /* 0x000fe20003f04070 */
[----:B------:R-:W-:Y:S01]  /*0440*/  @!P3 IMAD.IADD R3, R3, 0x1, -R11 ;  /* 0x000000010303b824 */ /* 0x000fe200078e0a0b */
[----:B------:R-:W-:-:S04]  /*0450*/  @!P3 IADD3 R5, R5, 0x1, RZ ;  /* 0x000000010505b810 */ /* 0x000fc80007ffe0ff */
[----:B------:R-:W-:Y:S02]  /*0460*/  ISETP.GE.U32.AND P1, PT, R3, R11, PT ;  /* 0x0000000b0300720c */ /* 0x000fe40003f26070 */
[----:B------:R-:W-:-:S05]  /*0470*/  LOP3.LUT R3, RZ, R4, RZ, 0x33, !PT ;  /* 0x00000004ff037212 */ /* 0x000fca00078e33ff */
[----:B------:R-:W-:Y:S01]  /*0480*/  @!P0 IMAD.IADD R2, R2, 0x1, -R11 ;  /* 0x0000000102028824 */ /* 0x000fe200078e0a0b */
[----:B------:R-:W-:-:S03]  /*0490*/  ISETP.NE.AND P0, PT, R4, RZ, PT ;  /* 0x000000ff0400720c */ /* 0x000fc60003f05270 */
[----:B------:R-:W-:Y:S02]  /*04a0*/  @!P2 IMAD.MOV R2, RZ, RZ, -R2 ;  /* 0x000000ffff02a224 */ /* 0x000fe400078e0a02 */
[----:B------:R-:W-:-:S05]  /*04b0*/  @P1 IADD3 R5, R5, 0x1, RZ ;  /* 0x0000000105051810 */ /* 0x000fca0007ffe0ff */
[----:B------:R-:W-:Y:S01]  /*04c0*/  IMAD.MOV.U32 R4, RZ, RZ, R5 ;  /* 0x000000ffff047224 */ /* 0x000fe200078e0005 */
[C---:B------:R-:W-:Y:S02]  /*04d0*/  SEL R5, R3.reuse, R2, !P0 ;  /* 0x0000000203057207 */ /* 0x040fe40004000000 */
[----:B------:R-:W-:Y:S01]  /*04e0*/  SHF.R.U32.HI R2, RZ, 0x1, R69 ;  /* 0x00000001ff027819 */ /* 0x000fe20000011645 */
[----:B------:R-:W-:Y:S02]  /*04f0*/  @!P4 IMAD.MOV R4, RZ, RZ, -R4 ;  /* 0x000000ffff04c224 */ /* 0x000fe400078e0a04 */
[----:B------:R-:W-:Y:S01]  /*0500*/  IMAD R5, R0, 0x8, R5 ;  /* 0x0000000800057824 */ /* 0x000fe200078e0205 */
[----:B------:R-:W-:Y:S02]  /*0510*/  SGXT.U32 R2, R2, 0x6 ;  /* 0x000000060202781a */ /* 0x000fe40000000000 */
[----:B------:R-:W-:Y:S01]  /*0520*/  SEL R85, R3, R4, !P0 ;  /* 0x0000000403557207 */ /* 0x000fe20004000000 */
[----:B------:R-:W-:Y:S01]  /*0530*/  IMAD.SHL.U32 R3, R5, 0x40, RZ ;  /* 0x0000004005037824 */ /* 0x000fe200078e00ff */
[----:B------:R-:W-:Y:S01]  /*0540*/  LOP3.LUT R0, R69, 0x8, RZ, 0xc0, !PT ;  /* 0x0000000845007812 */ /* 0x000fe200078ec0ff */
[----:B------:R-:W-:-:S02]  /*0550*/  IMAD.MOV.U32 R4, RZ, RZ, RZ ;  /* 0x000000ffff047224 */ /* 0x000fc400078e00ff */
[----:B------:R-:W-:Y:S01]  /*0560*/  IMAD.SHL.U32 R85, R85, 0x80, RZ ;  /* 0x0000008055557824 */ /* 0x000fe200078e00ff */
[----:B------:R-:W-:Y:S01]  /*0570*/  LOP3.LUT R5, R3, R2, RZ, 0xfc, !PT ;  /* 0x0000000203057212 */ /* 0x000fe200078efcff */
[----:B------:R-:W-:-:S03]  /*0580*/  IMAD.SHL.U32 R15, R0, 0x2, RZ ;  /* 0x00000002000f7824 */ /* 0x000fc600078e00ff */
[----:B------:R-:W-:Y:S01]  /*0590*/  LOP3.LUT R6, R85, R2, RZ, 0xfc, !PT ;  /* 0x0000000255067212 */ /* 0x000fe200078efcff */
[----:B------:R-:W-:Y:S01]  /*05a0*/  IMAD.HI R4, R5, -0x6e5d4c3b, R4 ;  /* 0x91a2b3c505047827 */ /* 0x000fe200078e0204 */
[----:B------:R-:W-:Y:S02]  /*05b0*/  LOP3.LUT R7, R85, 0x40, R2, 0xfe, !PT ;  /* 0x0000004055077812 */ /* 0x000fe400078efe02 */
[----:B------:R-:W-:Y:S01]  /*05c0*/  LOP3.LUT R17, R12, R15, RZ, 0x3c, !PT ;  /* 0x0000000f0c117212 */ /* 0x000fe200078e3cff */
[----:B------:R-:W-:Y:S01]  /*05d0*/  IMAD.HI R8, R6, 0x2aaaaaab, RZ ;  /* 0x2aaaaaab06087827 */ /* 0x000fe200078e02ff */
[----:B------:R-:W-:-:S03]  /*05e0*/  SHF.R.U32.HI R9, RZ, 0x1f, R4 ;  /* 0x0000001fff097819 */ /* 0x000fc60000011604 */
[----:B------:R-:W-:Y:S01]  /*05f0*/  IMAD.HI R10, R7, 0x2aaaaaab, RZ ;  /* 0x2aaaaaab070a7827 */ /* 0x000fe200078e02ff */
[----:B------:R-:W-:Y:S02]  /*0600*/  SHF.R.U32.HI R11, RZ, 0x1f, R8 ;  /* 0x0000001fff0b7819 */ /* 0x000fe40000011608 */
[----:B------:R-:W-:Y:S01]  /*0610*/  LEA.HI.SX32 R9, R4, R9, 0x15 ;  /* 0x0000000904097211 */ /* 0x000fe200078faaff */
[----:B------:R-:W-:Y:S01]  /*0620*/  IMAD R0, R2, 0x20, R17 ;  /* 0x0000002002007824 */ /* 0x000fe200078e0211 */
[----:B------:R-:W-:Y:S01]  /*0630*/  SHF.R.U32.HI R13, RZ, 0x1f, R10 ;  /* 0x0000001fff0d7819 */ /* 0x000fe2000001160a */
[----:B------:R-:W-:Y:S01]  /*0640*/  IMAD.SHL.U32 R2, R69, 0x4, RZ ;  /* 0x0000000445027824 */ /* 0x000fe200078e00ff */
[----:B------:R-:W-:Y:S01]  /*0650*/  LEA.HI R11, R8, R11, RZ, 0x15 ;  /* 0x0000000b080b7211 */ /* 0x000fe200078fa8ff */
[----:B------:R-:W-:Y:S01]  /*0660*/  IMAD R9, R9, -0xe10, R5 ;  /* 0xfffff1f009097824 */ /* 0x000fe200078e0205 */
[----:B------:R-:W-:Y:S01]  /*0670*/  LEA.HI R10, R10, R13, RZ, 0x15 ;  /* 0x0000000d0a0a7211 */ /* 0x000fe200078fa8ff */
[----:B------:R-:W-:Y:S01]  /*0680*/  CS2R R16, SRZ ;  /* 0x0000000000107805 */ /* 0x000fe2000001ff00 */
[----:B------:R-:W-:Y:S01]  /*0690*/  LOP3.LUT R4, R69, 0x7, RZ, 0xc0, !PT ;  /* 0x0000000745047812 */ /* 0x000fe200078ec0ff */
[----:B------:R-:W-:Y:S01]  /*06a0*/  IMAD R11, R11, -0x3000, R6 ;  /* 0xffffd0000b0b7824 */ /* 0x000fe200078e0206 */
[----:B------:R-:W-:Y:S01]  /*06b0*/  LOP3.LUT R15, R15, 0x10, R2, 0x78, !PT ;  /* 0x000000100f0f7812 */ /* 0x000fe200078e7802 */
[----:B------:R-:W-:Y:S01]  /*06c0*/  IMAD R10, R10, -0x3000, R7 ;  /* 0xffffd0000a0a7824 */ /* 0x000fe200078e0207 */
[----:B------:R-:W-:Y:S01]  /*06d0*/  LOP3.LUT R68, R4, 0x20, RZ, 0xfc, !PT ;  /* 0x0000002004447812 */ /* 0x000fe200078efcff */
[----:B------:R-:W-:Y:S01]  /*06e0*/  IMAD R9, R9, 0xc00, RZ ;  /* 0x00000c0009097824 */ /* 0x000fe200078e02ff */
[----:B------:R-:W-:Y:S01]  /*06f0*/  LOP3.LUT R7, R84, 0x10, RZ, 0xc0, !PT ;  /* 0x0000001054077812 */ /* 0x000fe200078ec0ff */
[----:B------:R-:W-:Y:S01]  /*0700*/  IMAD R11, R11, 0xc00, RZ ;  /* 0x00000c000b0b7824 */ /* 0x000fe200078e02ff */
[--C-:B------:R-:W-:Y:S01]  /*0710*/  LOP3.LUT R5, R68, 0x8, R84.reuse, 0xf8, !PT ;  /* 0x0000000844057812 */ /* 0x100fe200078ef854 */
[----:B------:R-:W-:Y:S01]  /*0720*/  IMAD R75, R10, 0xc00, RZ ;  /* 0x00000c000a4b7824 */ /* 0x000fe200078e02ff */
[----:B------:R-:W-:-:S02]  /*0730*/  LOP3.LUT R4, R7, 0x8, R84, 0xf8, !PT ;  /* 0x0000000807047812 */ /* 0x000fc400078ef854 */
[-C--:B------:R-:W-:Y:S02]  /*0740*/  LOP3.LUT R7, R9, R12.reuse, RZ, 0xfc, !PT ;  /* 0x0000000c09077212 */ /* 0x080fe400078efcff */
[----:B------:R-:W-:Y:S02]  /*0750*/  LOP3.LUT R6, R5, 0x10, R84, 0xf8, !PT ;  /* 0x0000001005067812 */ /* 0x000fe400078ef854 */
[-C--:B------:R-:W-:Y:S02]  /*0760*/  LOP3.LUT R5, R11, R12.reuse, RZ, 0xfc, !PT ;  /* 0x0000000c0b057212 */ /* 0x080fe400078efcff */
[----:B------:R-:W-:Y:S01]  /*0770*/  LOP3.LUT R12, R75, R12, RZ, 0xfc, !PT ;  /* 0x0000000c4b0c7212 */ /* 0x000fe200078efcff */
[----:B------:R-:W-:Y:S01]  /*0780*/  IMAD R87, R6, 0x20, R15 ;  /* 0x0000002006577824 */ /* 0x000fe200078e020f */
[----:B------:R-:W-:Y:S02]  /*0790*/  IADD3 R102, P0, R7, c[0x0][0x160], RZ ;  /* 0x0000580007667a10 */ /* 0x000fe40007f1e0ff */
[----:B------:R-:W-:-:S02]  /*07a0*/  IADD3 R98, P1, R5, c[0x0][0x168], RZ ;  /* 0x00005a0005627a10 */ /* 0x000fc40007f3e0ff */
[C---:B------:R-:W-:Y:S01]  /*07b0*/  IADD3 R92, P2, R12.reuse, c[0x0][0x168], RZ ;  /* 0x00005a000c5c7a10 */ /* 0x040fe20007f5e0ff */
[----:B------:R-:W-:Y:S01]  /*07c0*/  IMAD.MOV.U32 R70, RZ, RZ, R102 ;  /* 0x000000ffff467224 */ /* 0x000fe200078e0066 */
[----:B------:R-:W-:Y:S01]  /*07d0*/  LEA.HI.X.SX32 R103, R7, c[0x0][0x164], 0x1, P0 ;  /* 0x0000590007677a11 */ /* 0x000fe200000f0eff */
[----:B------:R-:W-:Y:S01]  /*07e0*/  IMAD.MOV.U32 R72, RZ, RZ, R98 ;  /* 0x000000ffff487224 */ /* 0x000fe200078e0062 */
[----:B------:R-:W-:Y:S01]  /*07f0*/  LEA.HI.X.SX32 R99, R5, c[0x0][0x16c], 0x1, P1 ;  /* 0x00005b0005637a11 */ /* 0x000fe200008f0eff */
[----:B------:R-:W-:Y:S01]  /*0800*/  IMAD.MOV.U32 R74, RZ, RZ, R92 ;  /* 0x000000ffff4a7224 */ /* 0x000fe200078e005c */
[----:B------:R-:W-:Y:S01]  /*0810*/  LEA.HI.X.SX32 R93, R12, c[0x0][0x16c], 0x1, P2 ;  /* 0x00005b000c5d7a11 */ /* 0x000fe200010f0eff */
[----:B------:R1:W-:Y:S01]  /*0820*/  LDGSTS.E.BYPASS.128 [R0+0x2000], [R102.64] ;  /* 0x0200000066007fae */ /* 0x0003e2000b901c46 */
[----:B------:R-:W-:Y:S01]  /*0830*/  LEA.HI.X.SX32 R71, R9, c[0x0][0x164], 0x1, P0 ;  /* 0x0000590009477a11 */ /* 0x000fe200000f0eff */
[----:B------:R-:W-:Y:S01]  /*0840*/  CS2R R6, SRZ ;  /* 0x0000000000067805 */ /* 0x000fe2000001ff00 */
[----:B------:R-:W-:Y:S01]  /*0850*/  LEA.HI.X.SX32 R73, R11, c[0x0][0x16c], 0x1, P1 ;  /* 0x00005b000b497a11 */ /* 0x000fe200008f0eff */
[----:B------:R-:W0:Y:S01]  /*0860*/  LDGDEPBAR ;  /* 0x00000000000079af */ /* 0x000e220000000000 */
[----:B------:R-:W-:Y:S01]  /*0870*/  LEA.HI.X.SX32 R75, R75, c[0x0][0x16c], 0x1, P2 ;  /* 0x00005b004b4b7a11 */ /* 0x000fe200010f0eff */
[----:B------:R-:W-:Y:S01]  /*0880*/  CS2R R8, SRZ ;  /* 0x0000000000087805 */ /* 0x000fe2000001ff00 */
[--C-:B------:R-:W-:Y:S01]  /*0890*/  LOP3.LUT R4, R4, 0x7, R69.reuse, 0xf8, !PT ;  /* 0x0000000704047812 */ /* 0x100fe200078ef845 */
[----:B------:R2:W-:Y:S01]  /*08a0*/  LDGSTS.E.BYPASS.128 [R0], [R98.64] ;  /* 0x0000000062007fae */ /* 0x0005e2000b901c46 */
[----:B------:R-:W-:Y:S01]  /*08b0*/  LOP3.LUT R68, R68, 0x8, R69, 0xf8, !PT ;  /* 0x0000000844447812 */ /* 0x000fe200078ef845 */
[----:B------:R-:W-:Y:S01]  /*08c0*/  CS2R R10, SRZ ;  /* 0x00000000000a7805 */ /* 0x000fe2000001ff00 */
[----:B------:R-:W-:Y:S01]  /*08d0*/  CS2R R12, SRZ ;  /* 0x00000000000c7805 */ /* 0x000fe2000001ff00 */
[----:B------:R3:W-:Y:S01]  /*08e0*/  LDGSTS.E.BYPASS.128 [R0+0x800], [R92.64] ;  /* 0x008000005c007fae */ /* 0x0007e2000b901c46 */
[----:B-1----:R-:W-:Y:S01]  /*08f0*/  LOP3.LUT R103, R69, 0x10, R2, 0x48, !PT ;  /* 0x0000001045677812 */ /* 0x002fe200078e4802 */
[----:B------:R-:W-:Y:S01]  /*0900*/  IMAD R86, R4, 0x20, R15 ;  /* 0x0000002004567824 */ /* 0x000fe200078e020f */
[----:B------:R-:W-:Y:S01]  /*0910*/  IADD3 R102, P2, R102, 0x40, RZ ;  /* 0x0000004066667810 */ /* 0x000fe20007f5e0ff */
[----:B------:R-:W0:Y:S01]  /*0920*/  LDGDEPBAR ;  /* 0x00000000000079af */ /* 0x000e220000000000 */
[----:B------:R-:W-:Y:S01]  /*0930*/  CS2R R4, SRZ ;  /* 0x0000000000047805 */ /* 0x000fe2000001ff00 */
[----:B------:R-:W-:-:S02]  /*0940*/  CS2R R14, SRZ ;  /* 0x00000000000e7805 */ /* 0x000fc4000001ff00 */
[----:B------:R-:W-:Y:S01]  /*0950*/  BAR.SYNC.DEFER_BLOCKING 0x0 ;  /* 0x0000000000007b1d */ /* 0x000fe20000010000 */
[----:B--2---:R-:W-:Y:S01]  /*0960*/  IADD3 R98, P1, R98, 0x40, RZ ;  /* 0x0000004062627810 */ /* 0x004fe20007f3e0ff */
[----:B------:R-:W-:Y:S01]  /*0970*/  IMAD R99, R68, 0x20, R103 ;  /* 0x0000002044637824 */ /* 0x000fe200078e0267 */
[----:B------:R-:W-:Y:S01]  /*0980*/  LOP3.LUT R103, R103, 0x1e0, R88, 0xf8, !PT ;  /* 0x000001e067677812 */ /* 0x000fe200078ef858 */
[----:B------:R-:W-:Y:S01]  /*0990*/  IMAD.X R107, RZ, RZ, R71, P2 ;  /* 0x000000ffff6b7224 */ /* 0x000fe200010e0647 */
[----:B---3--:R-:W-:Y:S01]  /*09a0*/  IADD3 R92, P0, R92, 0x40, RZ ;  /* 0x000000405c5c7810 */ /* 0x008fe20007f1e0ff */
[----:B------:R-:W-:Y:S01]  /*09b0*/  IMAD.X R109, RZ, RZ, R73, P1 ;  /* 0x000000ffff6d7224 */ /* 0x000fe200008e0649 */
[----:B------:R-:W-:-:S03]  /*09c0*/  LOP3.LUT R93, R69, 0x10, RZ, 0xc0, !PT ;  /* 0x00000010455d7812 */ /* 0x000fc600078ec0ff */
[----:B------:R-:W-:Y:S01]  /*09d0*/  IMAD.X R111, RZ, RZ, R75, P0 ;  /* 0x000000ffff6f7224 */ /* 0x000fe200000e064b */
[----:B------:R-:W-:Y:S01]  /*09e0*/  @!PT LDS RZ, [RZ] ;  /* 0x00000000fffff984 */ /* 0x000fe20000000800 */
[----:B------:R-:W-:Y:S01]  /*09f0*/  @!PT LDS RZ, [RZ] ;  /* 0x00000000fffff984 */ /* 0x000fe20000000800 */
[----:B------:R-:W-:Y:S01]  /*0a00*/  @!PT LDS RZ, [RZ] ;  /* 0x00000000fffff984 */ /* 0x000fe20000000800 */
[----:B------:R1:W-:Y:S04]  /*0a10*/  LDGSTS.E.BYPASS.128 [R0+0x2800], [R70.64+0x20] ;  /* 0x0280002046007fae */ /* 0x0003e8000b901c46 */
[----:B------:R-:W0:Y:S04]  /*0a20*/  LDGDEPBAR ;  /* 0x00000000000079af */ /* 0x000e280000000000 */
[----:B------:R1:W-:Y:S04]  /*0a30*/  LDGSTS.E.BYPASS.128 [R0+0x1000], [R72.64+0x20] ;  /* 0x0100002048007fae */ /* 0x0003e8000b901c46 */
[----:B------:R1:W-:Y:S04]  /*0a40*/  LDGSTS.E.BYPASS.128 [R0+0x1800], [R74.64+0x20] ;  /* 0x018000204a007fae */ /* 0x0003e8000b901c46 */
[----:B------:R-:W0:Y:S02]  /*0a50*/  LDGDEPBAR ;  /* 0x00000000000079af */ /* 0x000e240000000000 */
.L_x_0:
[----:B------:R-:W-:Y:S01]  /*0a60*/  UIADD3 UR4, UR4, 0x1, URZ ;  /* 0x0000000104047890 */ /* 0x000fe2000fffe03f */
[----:B------:R-:W-:-:S04]  /*0a70*/  DEPBAR.LE SB0, 0x2 ;  /* 0x000080800000791a */ /* 0x000fc80000000000 */
[----:B------:R-:W-:Y:S01]  /*0a80*/  UISETP.GE.AND UP0, UPT, UR4, 0x2, UPT ;  /* 0x000000020400788c */ /* 0x000fe2000bf06270 */
[----:B------:R-:W-:Y:S01]  /*0a90*/  IADD3 R91, R91, 0x1, RZ ;  /* 0x000000015b5b7810 */ /* 0x000fe20007ffe0ff */
[----:B------:R-:W-:Y:S01]  /*0aa0*/  BAR.SYNC.DEFER_BLOCKING 0x0 ;  /* 0x0000000000007b1d */ /* 0x000fe20000010000 */
[----:B------:R-:W-:Y:S01]  /*0ab0*/  ISETP.GE.U32.AND P0, PT, R90, 0x5e, PT ;  /* 0x0000005e5a00780c */ /* 0x000fe20003f06070 */
[----:B------:R-:W-:Y:S01]  /*0ac0*/  USEL UR4, UR4, URZ, !UP0 ;  /* 0x0000003f04047287 */ /* 0x000fe2000c000000 */
[----:B------:R-:W-:Y:S02]  /*0ad0*/  ISETP.GE.AND P1, PT, R91, 0x2, PT ;  /* 0x000000025b00780c */ /* 0x000fe40003f26270 */
[----:B------:R-:W-:Y:S01]  /*0ae0*/  ISETP.GE.U32.AND.EX P0, PT, R89, RZ, PT, P0 ;  /* 0x000000ff5900720c */ /* 0x000fe20003f06100 */
[----:B------:R-:W-:Y:S01]  /*0af0*/  ULEA UR5, UR4, 0x2000, 0xb ;  /* 0x0000200004057891 */ /* 0x000fe2000f8e583f */
[----:B------:R-:W-:Y:S01]  /*0b00*/  SEL R91, R91, RZ, !P1 ;  /* 0x000000ff5b5b7207 */ /* 0x000fe20004800000 */
[----:B------:R-:W-:-:S04]  /*0b10*/  IMAD.U32 R104, RZ, RZ, UR4 ;  /* 0x00000004ff687e24 */ /* 0x000fc8000f8e00ff */
[C---:B------:R-:W-:Y:S02]  /*0b20*/  IMAD R106, R104.reuse, 0x1000, R86 ;  /* 0x00001000686a7824 */ /* 0x040fe400078e0256 */
[----:B------:R-:W-:Y:S01]  /*0b30*/  IMAD R104, R104, 0x1000, R87 ;  /* 0x0000100068687824 */ /* 0x000fe200078e0257 */
[----:B-1----:R-:W-:Y:S04]  /*0b40*/  LDSM.16.M88.4 R68, [R103+UR5] ;  /* 0x000000056744783b */ /* 0x002fe80008000200 */
[----:B------:R-:W1:Y:S04]  /*0b50*/  LDSM.16.M88.2 R94, [R106] ;  /* 0x000000006a5e783b */ /* 0x000e680000000100 */
[----:B------:R-:W2:Y:S04]  /*0b60*/  LDSM.16.M88.2 R104, [R104] ;  /* 0x000000006868783b */ /* 0x000ea80000000100 */
[----:B------:R-:W3:Y:S04]  /*0b70*/  LDSM.16.M88.2 R96, [R106+0x800] ;  /* 0x000800006a60783b */ /* 0x000ee80000000100 */
[----:B------:R-:W4:Y:S04]  /*0b80*/  LDSM.16.M88.2 R100, [R106+0xc00] ;  /* 0x000c00006a64783b */ /* 0x000f280000000100 */
[----:B------:R-:W3:Y:S04]  /*0b90*/  LDSM.16.M88.4 R72, [R103+UR5+0x200] ;  /* 0x000200056748783b */ /* 0x000ee80008000200 */
[----:B------:R-:W4:Y:S04]  /*0ba0*/  LDSM.16.M88.4 R76, [R99+UR5] ;  /* 0x00000005634c783b */ /* 0x000f280008000200 */
[----:B------:R-:W4:Y:S01]  /*0bb0*/  LDSM.16.M88.4 R80, [R103+UR5+0x600] ;  /* 0x000600056750783b */ /* 0x000f220008000200 */
[C---:B-1----:R-:W-:Y:S08]  /*0bc0*/  IMMA.16832.S8.S8.SAT R52, R68.reuse.ROW, R94.COL, R52 ;  /* 0x0000005e44347237 */ /* 0x042ff00000445c34 */
[C---:B--2---:R-:W-:Y:S08]  /*0bd0*/  IMMA.16832.S8.S8.SAT R56, R68.reuse.ROW, R104.COL, R56 ;  /* 0x0000006844387237 */ /* 0x044ff00000445c38 */
[C---:B---3--:R-:W-:Y:S08]  /*0be0*/  IMMA.16832.S8.S8.SAT R60, R68.reuse.ROW, R96.COL, R60 ;  /* 0x00000060443c7237 */ /* 0x048ff00000445c3c */
[----:B----4-:R-:W-:Y:S07]  /*0bf0*/  IMMA.16832.S8.S8.SAT R64, R68.ROW, R100.COL, R64 ;  /* 0x0000006444407237 */ /* 0x010fee0000445c40 */
[----:B------:R-:W-:Y:S01]  /*0c00*/  IMAD.MOV.U32 R68, RZ, RZ, R102 ;  /* 0x000000ffff447224 */ /* 0x000fe200078e0066 */
[----:B------:R-:W-:Y:S01]  /*0c10*/  IMMA.16832.S8.S8.SAT R36, R72.ROW, R94.COL, R36 ;  /* 0x0000005e48247237 */ /* 0x000fe20000445c24 */
[----:B------:R-:W-:Y:S01]  /*0c20*/  IMAD.MOV.U32 R69, RZ, RZ, R107 ;  /* 0x000000ffff457224 */ /* 0x000fe200078e006b */
[----:B------:R-:W-:Y:S01]  /*0c30*/  IADD3 R102, P3, R102, 0x20, RZ ;  /* 0x0000002066667810 */ /* 0x000fe20007f7e0ff */
[----:B------:R-:W-:-:S04]  /*0c40*/  IMAD R71, R91, 0x1000, R0 ;  /* 0x000010005b477824 */ /* 0x000fc800078e0200 */
[----:B------:R-:W-:Y:S01]  /*0c50*/  IMAD.X R107, RZ, RZ, R107, P3 ;  /* 0x000000ffff6b7224 */ /* 0x000fe200018e066b */
[C---:B------:R-:W-:Y:S08]  /*0c60*/  IMMA.16832.S8.S8.SAT R40, R72.reuse.ROW, R104.COL, R40 ;  /* 0x0000006848287237 */ /* 0x040ff00000445c28 */
[C---:B------:R-:W-:Y:S08]  /*0c70*/  IMMA.16832.S8.S8.SAT R44, R72.reuse.ROW, R96.COL, R44 ;  /* 0x00000060482c7237 */ /* 0x040ff00000445c2c */
[----:B------:R-:W-:Y:S07]  /*0c80*/  IMMA.16832.S8.S8.SAT R48, R72.ROW, R100.COL, R48 ;  /* 0x0000006448307237 */ /* 0x000fee0000445c30 */
[----:B------:R-:W-:Y:S01]  /*0c90*/  IMAD R73, R91, 0x800, R0 ;  /* 0x000008005b497824 */ /* 0x000fe200078e0200 */
[----:B------:R-:W-:Y:S01]  /*0ca0*/  BAR.SYNC.DEFER_BLOCKING 0x0 ;  /* 0x0000000000007b1d */ /* 0x000fe20000010000 */
[C---:B------:R-:W-:Y:S08]  /*0cb0*/  IMMA.16832.S8.S8.SAT R28, R76.reuse.ROW, R94.COL, R28 ;  /* 0x0000005e4c1c7237 */ /* 0x040ff00000445c1c */
[C---:B------:R-:W-:Y:S08]  /*0cc0*/  IMMA.16832.S8.S8.SAT R4, R76.reuse.ROW, R104.COL, R4 ;  /* 0x000000684c047237 */ /* 0x040ff00000445c04 */
[C---:B------:R-:W-:Y:S01]  /*0cd0*/  IMMA.16832.S8.S8.SAT R20, R76.reuse.ROW, R96.COL, R20 ;  /* 0x000000604c147237 */ /* 0x040fe20000445c14 */
[----:B------:R-:W-:Y:S01]  /*0ce0*/  @!PT LDS RZ, [RZ] ;  /* 0x00000000fffff984 */ /* 0x000fe20000000800 */
[----:B------:R-:W-:Y:S01]  /*0cf0*/  @!PT LDS RZ, [RZ] ;  /* 0x00000000fffff984 */ /* 0x000fe20000000800 */
[----:B------:R-:W-:Y:S01]  /*0d00*/  @!PT LDS RZ, [RZ] ;  /* 0x00000000fffff984 */ /* 0x000fe20000000800 */
[----:B------:R1:W-:Y:S07]  /*0d10*/  LDGSTS.E.BYPASS.128 [R73+0x2000], [R68.64], !P0 ;  /* 0x0200000044497fae */ /* 0x0003ee000c101c46 */
[----:B------:R-:W-:Y:S01]  /*0d20*/  IMMA.16832.S8.S8.SAT R32, R76.ROW, R100.COL, R32 ;  /* 0x000000644c207237 */ /* 0x000fe20000445c20 */
[----:B------:R-:W0:Y:S07]  /*0d30*/  LDGDEPBAR ;  /* 0x00000000000079af */ /* 0x000e2e0000000000 */
[----:B------:R-:W-:Y:S01]  /*0d40*/  IMMA.16832.S8.S8.SAT R8, R80.ROW, R94.COL, R8 ;  /* 0x0000005e50087237 */ /* 0x000fe20000445c08 */
[----:B-1----:R-:W-:Y:S01]  /*0d50*/  IMAD.MOV.U32 R68, RZ, RZ, R98 ;  /* 0x000000ffff447224 */ /* 0x002fe200078e0062 */
[----:B------:R-:W-:Y:S01]  /*0d60*/  IADD3 R98, P2, R98, 0x20, RZ ;  /* 0x0000002062627810 */ /* 0x000fe20007f5e0ff */
[----:B------:R-:W-:-:S05]  /*0d70*/  IMAD.MOV.U32 R69, RZ, RZ, R109 ;  /* 0x000000ffff457224 */ /* 0x000fca00078e006d */
[C---:B------:R-:W-:Y:S01]  /*0d80*/  IMMA.16832.S8.S8.SAT R12, R80.reuse.ROW, R104.COL, R12 ;  /* 0x00000068500c7237 */ /* 0x040fe20000445c0c */
[----:B------:R-:W-:Y:S01]  /*0d90*/  IMAD.X R109, RZ, RZ, R109, P2 ;  /* 0x000000ffff6d7224 */ /* 0x000fe200010e066d */
[----:B------:R1:W-:Y:S06]  /*0da0*/  LDGSTS.E.BYPASS.128 [R71], [R68.64], !P0 ;  /* 0x0000000044477fae */ /* 0x0003ec000c101c46 */
[----:B------:R-:W-:Y:S01]  /*0db0*/  IMMA.16832.S8.S8.SAT R16, R80.ROW, R96.COL, R16 ;  /* 0x0000006050107237 */ /* 0x000fe20000445c10 */
[----:B-1----:R-:W-:Y:S01]  /*0dc0*/  IMAD.MOV.U32 R68, RZ, RZ, R92 ;  /* 0x000000ffff447224 */ /* 0x002fe200078e005c */
[----:B------:R-:W-:Y:S01]  /*0dd0*/  IADD3 R92, P1, R92, 0x20, RZ ;  /* 0x000000205c5c7810 */ /* 0x000fe20007f3e0ff */
[----:B------:R-:W-:-:S05]  /*0de0*/  IMAD.MOV.U32 R69, RZ, RZ, R111 ;  /* 0x000000ffff457224 */ /* 0x000fca00078e006f */
[----:B------:R-:W-:Y:S01]  /*0df0*/  IMMA.16832.S8.S8.SAT R24, R80.ROW, R100.COL, R24 ;  /* 0x0000006450187237 */ /* 0x000fe20000445c18 */
[----:B------:R-:W-:Y:S01]  /*0e00*/  IMAD.X R111, RZ, RZ, R111, P1 ;  /* 0x000000ffff6f7224 */ /* 0x000fe200008e066f */
[----:B------:R1:W-:Y:S01]  /*0e10*/  LDGSTS.E.BYPASS.128 [R71+0x800], [R68.64], !P0 ;  /* 0x0080000044477fae */ /* 0x0003e2000c101c46 */
[----:B------:R-:W-:-:S03]  /*0e20*/  IADD3 R90, P0, R90, 0x1, RZ ;  /* 0x000000015a5a7810 */ /* 0x000fc60007f1e0ff */
[----:B------:R-:W0:Y:S02]  /*0e30*/  LDGDEPBAR ;  /* 0x00000000000079af */ /* 0x000e240000000000 */
[----:B------:R-:W-:Y:S01]  /*0e40*/  IMAD.X R89, RZ, RZ, R89, P0 ;  /* 0x000000ffff597224 */ /* 0x000fe200000e0659 */
[----:B------:R-:W-:-:S04]  /*0e50*/  ISETP.NE.U32.AND P0, PT, R90, 0x60, PT ;  /* 0x000000605a00780c */ /* 0x000fc80003f05070 */
[----:B------:R-:W-:-:S13]  /*0e60*/  ISETP.NE.AND.EX P0, PT, R89, RZ, PT, P0 ;  /* 0x000000ff5900720c */ /* 0x000fda0003f05300 */
[----:B-1----:R-:W-:Y:S05]  /*0e70*/  @P0 BRA `(.L_x_0) ;  /* 0xfffffbe000000947 */ /* 0x002fea000383ffff */
[----:B------:R-:W1:Y:S01]  /*0e80*/  S2R R68, SR_TID.X ;  /* 0x0000000000447919 */ /* 0x000e620000002100 */
[----:B------:R-:W-:Y:S01]  /*0e90*/  LOP3.LUT R69, R88, 0x180, RZ, 0xc0, !PT ;  /* 0x0000018058457812 */ /* 0x000fe200078ec0ff */
[----:B------:R-:W-:-:S04]  /*0ea0*/  DEPBAR.LE SB0, 0x0 ;  /* 0x000080000000791a */ /* 0x000fc80000000000 */
[----:B------:R-:W-:Y:S02]  /*0eb0*/  LOP3.LUT R70, R2, 0x1fc, RZ, 0xc0, !PT ;  /* 0x000001fc02467812 */ /* 0x000fe400078ec0ff */
[--C-:B------:R-:W-:Y:S02]  /*0ec0*/  LOP3.LUT R85, R85, 0x7c, R2.reuse, 0xf8, !PT ;  /* 0x0000007c55557812 */ /* 0x100fe400078ef802 */
[----:B------:R-:W-:Y:S01]  /*0ed0*/  SHF.R.U32.HI R2, RZ, 0x3, R2 ;  /* 0x00000003ff027819 */ /* 0x000fe20000011602 */
[----:B------:R-:W-:Y:S01]  /*0ee0*/  BAR.SYNC.DEFER_BLOCKING 0x0 ;  /* 0x0000000000007b1d */ /* 0x000fe20000010000 */
[----:B------:R-:W-:Y:S02]  /*0ef0*/  ISETP.GE.AND P0, PT, R85, 0x3000, PT ;  /* 0x000030005500780c */ /* 0x000fe40003f06270 */
[----:B------:R-:W-:Y:S02]  /*0f00*/  LOP3.LUT R81, R2, 0x30, RZ, 0xc0, !PT ;  /* 0x0000003002517812 */ /* 0x000fe400078ec0ff */
[----:B------:R-:W-:-:S03]  /*0f10*/  LOP3.LUT R2, R70, 0x600, RZ, 0xfc, !PT ;  /* 0x0000060046027812 */ /* 0x000fc600078efcff */
[----:B------:R-:W-:Y:S01]  /*0f20*/  IMAD R81, R70, 0x4, R81 ;  /* 0x0000000446517824 */ /* 0x000fe200078e0251 */
[----:B------:R-:W-:Y:S02]  /*0f30*/  SHF.R.U32.HI R2, RZ, 0x3, R2 ;  /* 0x00000003ff027819 */ /* 0x000fe40000011602 */
[----:B-1----:R-:W-:Y:S01]  /*0f40*/  SHF.R.U32.HI R0, RZ, 0x5, R68 ;  /* 0x00000005ff007819 */ /* 0x002fe20000011644 */
[----:B------:R-:W-:Y:S01]  /*0f50*/  IMAD.SHL.U32 R68, R68, 0x2, RZ ;  /* 0x0000000244447824 */ /* 0x000fe200078e00ff */
[----:B------:R-:W-:Y:S02]  /*0f60*/  LOP3.LUT R71, R2, 0xf0, RZ, 0xc0, !PT ;  /* 0x000000f002477812 */ /* 0x000fe400078ec0ff */
[----:B------:R-:W-:Y:S02]  /*0f70*/  SGXT.U32 R0, R0, 0x2 ;  /* 0x000000020000781a */ /* 0x000fe40000000000 */
[----:B------:R-:W-:Y:S01]  /*0f80*/  LOP3.LUT R68, R69, 0x6, R68, 0xf8, !PT ;  /* 0x0000000645447812 */ /* 0x000fe200078ef844 */
[----:B------:R-:W-:Y:S01]  /*0f90*/  IMAD R2, R70, 0x4, R71 ;  /* 0x0000000446027824 */ /* 0x000fe200078e0247 */
[----:B------:R-:W-:-:S02]  /*0fa0*/  LOP3.LUT R0, R0, R3, RZ, 0xfc, !PT ;  /* 0x0000000300007212 */ /* 0x000fc400078efcff */
[C---:B------:R-:W-:Y:S01]  /*0fb0*/  LOP3.LUT R3, R70.reuse, 0x200, RZ, 0xfc, !PT ;  /* 0x0000020046037812 */ /* 0x040fe200078efcff */
[----:B------:R-:W-:Y:S01]  /*0fc0*/  IMAD R93, R93, 0x20, R68 ;  /* 0x000000205d5d7824 */ /* 0x000fe200078e0244 */
[----:B------:R-:W-:Y:S02]  /*0fd0*/  LOP3.LUT R68, R70, 0x400, RZ, 0xfc, !PT ;  /* 0x0000040046447812 */ /* 0x000fe400078efcff */
[----:B------:R-:W-:Y:S02]  /*0fe0*/  SHF.R.U32.HI R3, RZ, 0x3, R3 ;  /* 0x00000003ff037819 */ /* 0x000fe40000011603 */
[----:B------:R-:W-:Y:S02]  /*0ff0*/  SHF.R.U32.HI R68, RZ, 0x3, R68 ;  /* 0x00000003ff447819 */ /* 0x000fe40000011644 */
[----:B------:R-:W-:Y:S02]  /*1000*/  LOP3.LUT R3, R3, 0x70, RZ, 0xc0, !PT ;  /* 0x0000007003037812 */ /* 0x000fe400078ec0ff */
[----:B------:R-:W-:-:S02]  /*1010*/  LOP3.LUT R69, R68, 0xb0, RZ, 0xc0, !PT ;  /* 0x000000b044457812 */ /* 0x000fc400078ec0ff */
[----:B------:R-:W-:Y:S01]  /*1020*/  LOP3.LUT R68, R0, 0x8, RZ, 0xfc, !PT ;  /* 0x0000000800447812 */ /* 0x000fe200078efcff */
[C---:B------:R-:W-:Y:S01]  /*1030*/  IMAD R80, R70.reuse, 0x4, R3 ;  /* 0x0000000446507824 */ /* 0x040fe200078e0203 */
[C---:B------:R-:W-:Y:S01]  /*1040*/  LOP3.LUT R84, R93.reuse, 0x18, R84, 0xf8, !PT ;  /* 0x000000185d547812 */ /* 0x040fe200078ef854 */
[----:B------:R-:W-:Y:S01]  /*1050*/  IMAD R3, R70, 0x4, R69 ;  /* 0x0000000446037824 */ /* 0x000fe200078e0245 */
[----:B------:R-:W-:Y:S02]  /*1060*/  LOP3.LUT R69, R0, 0xc, RZ, 0xfc, !PT ;  /* 0x0000000c00457812 */ /* 0x000fe400078efcff */
[----:B------:R-:W-:Y:S01]  /*1070*/  ISETP.LT.AND P1, PT, R68, 0xe10, !P0 ;  /* 0x00000e104400780c */ /* 0x000fe20004721270 */
[----:B------:R-:W-:Y:S01]  /*1080*/  IMAD.SHL.U32 R84, R84, 0x4, RZ ;  /* 0x0000000454547824 */ /* 0x000fe200078e00ff */
[----:B------:R-:W-:Y:S02]  /*1090*/  IADD3 R68, R93, 0x400, RZ ;  /* 0x000004005d447810 */ /* 0x000fe40007ffe0ff */
[----:B------:R-:W-:-:S02]  /*10a0*/  ISETP.LT.AND P6, PT, R69, 0xe10, !P0 ;  /* 0x00000e104500780c */ /* 0x000fc400047c1270 */
[----:B------:R-:W-:Y:S02]  /*10b0*/  SHF.R.U32.HI R69, RZ, 0x3, R68 ;  /* 0x00000003ff457819 */ /* 0x000fe40000011644 */
[----:B------:R-:W-:Y:S02]  /*10c0*/  LEA.HI R82, R93, R84, RZ, 0x1d ;  /* 0x000000545d527211 */ /* 0x000fe400078fe8ff */
[----:B------:R-:W-:Y:S01]  /*10d0*/  LOP3.LUT R83, R69, 0xf0, RZ, 0xc0, !PT ;  /* 0x000000f045537812 */ /* 0x000fe200078ec0ff */
[----:B------:R-:W-:Y:S01]  /*10e0*/  IMAD.IADD R86, R84, 0x1, R69 ;  /* 0x0000000154567824 */ /* 0x000fe200078e0245 */
[C---:B------:R-:W-:Y:S01]  /*10f0*/  LOP3.LUT R72, R0.reuse, 0x4, RZ, 0xfc, !PT ;  /* 0x0000000400487812 */ /* 0x040fe200078efcff */
[----:B------:R-:W-:Y:S01]  /*1100*/  STS.64 [R82], R52 ;  /* 0x0000003452007388 */ /* 0x000fe20000000a00 */
[----:B------:R-:W-:Y:S01]  /*1110*/  LOP3.LUT R70, R0, 0x10, RZ, 0xfc, !PT ;  /* 0x0000001000467812 */ /* 0x000fe200078efcff */
[----:B------:R-:W-:Y:S01]  /*1120*/  IMAD.IADD R83, R84, 0x1, R83 ;  /* 0x0000000154537824 */ /* 0x000fe200078e0253 */
[----:B------:R-:W-:Y:S01]  /*1130*/  LOP3.LUT R68, R0, 0x14, RZ, 0xfc, !PT ;  /* 0x0000001400447812 */ /* 0x000fe200078efcff */
[----:B------:R-:W-:Y:S01]  /*1140*/  STS.64 [R86+0x1000], R54 ;  /* 0x0010003656007388 */ /* 0x000fe20000000a00 */
[----:B------:R-:W-:-:S02]  /*1150*/  ISETP.LT.AND P2, PT, R72, 0xe10, !P0 ;  /* 0x00000e104800780c */ /* 0x000fc40004741270 */
[----:B------:R-:W-:Y:S01]  /*1160*/  ISETP.LT.AND P5, PT, R70, 0xe10, !P0 ;  /* 0x00000e104600780c */ /* 0x000fe200047a1270 */
[----:B------:R-:W-:Y:S01]  /*1170*/  STS.64 [R82+0x80], R56 ;  /* 0x0000803852007388 */ /* 0x000fe20000000a00 */
[----:B------:R-:W-:Y:S02]  /*1180*/  ISETP.LT.AND P4, PT, R68, 0xe10, !P0 ;  /* 0x00000e104400780c */ /* 0x000fe40004781270 */
[C---:B------:R-:W-:Y:S01]  /*1190*/  ISETP.LT.AND P3, PT, R0.reuse, 0xe10, !P0 ;  /* 0x00000e100000780c */ /* 0x040fe20004761270 */
[----:B------:R-:W-:Y:S04]  /*11a0*/  STS.64 [R83+0x1080], R58 ;  /* 0x0010803a53007388 */ /* 0x000fe80000000a00 */
[----:B------:R-:W-:Y:S04]  /*11b0*/  STS.64 [R82+0x100], R60 ;  /* 0x0001003c52007388 */ /* 0x000fe80000000a00 */
[----:B------:R-:W-:Y:S04]  /*11c0*/  STS.64 [R83+0x1100], R62 ;  /* 0x0011003e53007388 */ /* 0x000fe80000000a00 */
[----:B------:R-:W-:Y:S04]  /*11d0*/  STS.64 [R82+0x180], R64 ;  /* 0x0001804052007388 */ /* 0x000fe80000000a00 */
[----:B------:R-:W-:Y:S04]  /*11e0*/  STS.64 [R83+0x1180], R66 ;  /* 0x0011804253007388 */ /* 0x000fe80000000a00 */
[----:B------:R-:W-:Y:S06]  /*11f0*/  BAR.SYNC.DEFER_BLOCKING 0x0 ;  /* 0x0000000000007b1d */ /* 0x000fec0000010000 */
[----:B------:R-:W1:Y:S04]  /*1200*/  LDS.128 R68, [R81] ;  /* 0x0000000051447984 */ /* 0x000e680000000c00 */
[----:B------:R-:W2:Y:S04]  /*1210*/  LDS.128 R72, [R80+0x800] ;  /* 0x0008000050487984 */ /* 0x000ea80000000c00 */
[----:B------:R-:W3:Y:S04]  /*1220*/  LDS.128 R76, [R3+0x1000] ;  /* 0x00100000034c7984 */ /* 0x000ee80000000c00 */
[----:B------:R-:W4:Y:S04]  /*1230*/  LDS.128 R52, [R2+0x1800] ;  /* 0x0018000002347984 */ /* 0x000f280000000c00 */
[----:B------:R-:W-:Y:S06]  /*1240*/  BAR.SYNC.DEFER_BLOCKING 0x0 ;  /* 0x0000000000007b1d */ /* 0x000fec0000010000 */
[----:B------:R-:W-:Y:S04]  /*1250*/  STS.64 [R82], R36 ;  /* 0x0000002452007388 */ /* 0x000fe80000000a00 */
[----:B------:R-:W-:Y:S04]  /*1260*/  STS.64 [R86+0x1000], R38 ;  /* 0x0010002656007388 */ /* 0x000fe80000000a00 */
[----:B------:R-:W-:Y:S04]  /*1270*/  STS.64 [R82+0x80], R40 ;  /* 0x0000802852007388 */ /* 0x000fe80000000a00 */
[----:B------:R-:W-:Y:S04]  /*1280*/  STS.64 [R83+0x1080], R42 ;  /* 0x0010802a53007388 */ /* 0x000fe80000000a00 */
[----:B------:R-:W-:Y:S04]  /*1290*/  STS.64 [R82+0x100], R44 ;  /* 0x0001002c52007388 */ /* 0x000fe80000000a00 */
[----:B------:R-:W-:Y:S04]  /*12a0*/  STS.64 [R83+0x1100], R46 ;  /* 0x0011002e53007388 */ /* 0x000fe80000000a00 */
[----:B------:R-:W-:Y:S04]  /*12b0*/  STS.64 [R82+0x180], R48 ;  /* 0x0001803052007388 */ /* 0x000fe80000000a00 */
[----:B------:R-:W-:Y:S04]  /*12c0*/  STS.64 [R83+0x1180], R50 ;  /* 0x0011803253007388 */ /* 0x000fe80000000a00 */
[----:B------:R-:W-:Y:S06]  /*12d0*/  BAR.SYNC.DEFER_BLOCKING 0x0 ;  /* 0x0000000000007b1d */ /* 0x000fec0000010000 */
[----:B------:R-:W1:Y:S04]  /*12e0*/  LDS.128 R64, [R81] ;  /* 0x0000000051407984 */ /* 0x000e680000000c00 */
[----:B------:R-:W1:Y:S04]  /*12f0*/  LDS.128 R56, [R80+0x800] ;  /* 0x0008000050387984 */ /* 0x000e680000000c00 */
[----:B------:R-:W1:Y:S04]  /*1300*/  LDS.128 R60, [R3+0x1000] ;  /* 0x00100000033c7984 */ /* 0x000e680000000c00 */
[----:B------:R-:W1:Y:S04]  /*1310*/  LDS.128 R36, [R2+0x1800] ;  /* 0x0018000002247984 */ /* 0x000e680000000c00 */
[----:B------:R-:W-:Y:S06]  /*1320*/  BAR.SYNC.DEFER_BLOCKING 0x0 ;  /* 0x0000000000007b1d */ /* 0x000fec0000010000 */
[----:B------:R-:W-:Y:S04]  /*1330*/  STS.64 [R82], R28 ;  /* 0x0000001c52007388 */ /* 0x000fe80000000a00 */
[----:B------:R-:W-:Y:S04]  /*1340*/  STS.64 [R86+0x1000], R30 ;  /* 0x0010001e56007388 */ /* 0x000fe80000000a00 */
[----:B------:R-:W-:Y:S04]  /*1350*/  STS.64 [R82+0x80], R4 ;  /* 0x0000800452007388 */ /* 0x000fe80000000a00 */
[----:B------:R-:W-:Y:S04]  /*1360*/  STS.64 [R83+0x1080], R6 ;  /* 0x0010800653007388 */ /* 0x000fe80000000a00 */
[----:B------:R1:W-:Y:S04]  /*1370*/  STS.64 [R82+0x100], R20 ;  /* 0x0001001452007388 */ /* 0x0003e80000000a00 */
[----:B------:R2:W-:Y:S04]  /*1380*/  STS.64 [R83+0x1100], R22 ;  /* 0x0011001653007388 */ /* 0x0005e80000000a00 */
[----:B------:R2:W-:Y:S04]  /*1390*/  STS.64 [R82+0x180], R32 ;  /* 0x0001802052007388 */ /* 0x0005e80000000a00 */
[----:B------:R3:W-:Y:S01]  /*13a0*/  STS.64 [R83+0x1180], R34 ;  /* 0x0011802253007388 */ /* 0x0007e20000000a00 */
[----:B-1----:R-:W-:-:S02]  /*13b0*/  IMAD R20, R0, 0x3000, R85 ;  /* 0x0000300000147824 */ /* 0x002fc400078e0255 */
[----:B------:R-:W-:Y:S01]  /*13c0*/  IMAD.MOV.U32 R21, RZ, RZ, 0x4 ;  /* 0x00000004ff157424 */ /* 0x000fe200078e00ff */
[----:B------:R-:W-:Y:S02]  /*13d0*/  BAR.SYNC.DEFER_BLOCKING 0x0 ;  /* 0x0000000000007b1d */ /* 0x000fe40000010000 */
[C---:B------:R-:W-:Y:S01]  /*13e0*/  IADD3 R6, R20.reuse, 0xc000, RZ ;  /* 0x0000c00014067810 */ /* 0x040fe20007ffe0ff */
[CC--:B------:R-:W-:Y:S01]  /*13f0*/  IMAD.WIDE R4, R20.reuse, R21.reuse, c[0x0][0x170] ;  /* 0x00005c0014047625 */ /* 0x0c0fe200078e0215 */
[C---:B--2---:R-:W-:Y:S02]  /*1400*/  IADD3 R22, R20.reuse, 0x30000, RZ ;  /* 0x0003000014167810 */ /* 0x044fe40007ffe0ff */
[----:B------:R-:W-:Y:S01]  /*1410*/  IADD3 R32, R20, 0x48000, RZ ;  /* 0x0004800014207810 */ /* 0x000fe20007ffe0ff */
[----:B------:R-:W-:Y:S01]  /*1420*/  IMAD.WIDE R6, R6, R21, c[0x0][0x170] ;  /* 0x00005c0006067625 */ /* 0x000fe200078e0215 */
[----:B---3--:R-:W-:-:S03]  /*1430*/  IADD3 R34, R20, 0x6c000, RZ ;  /* 0x0006c00014227810 */ /* 0x008fc60007ffe0ff */
[----:B------:R-:W-:Y:S01]  /*1440*/  IMAD.WIDE R22, R22, R21, c[0x0][0x170] ;  /* 0x00005c0016167625 */ /* 0x000fe200078e0215 */
[----:B------:R-:W1:Y:S04]  /*1450*/  LDS.128 R48, [R81] ;  /* 0x0000000051307984 */ /* 0x000e680000000c00 */
[----:B------:R-:W2:Y:S04]  /*1460*/  LDS.128 R44, [R80+0x800] ;  /* 0x00080000502c7984 */ /* 0x000ea80000000c00 */
[----:B------:R-:W3:Y:S04]  /*1470*/  LDS.128 R40, [R3+0x1000] ;  /* 0x0010000003287984 */ /* 0x000ee80000000c00 */
[----:B------:R-:W1:Y:S04]  /*1480*/  LDS.128 R28, [R2+0x1800] ;  /* 0x00180000021c7984 */ /* 0x000e680000000c00 */
[----:B------:R-:W-:Y:S06]  /*1490*/  BAR.SYNC.DEFER_BLOCKING 0x0 ;  /* 0x0000000000007b1d */ /* 0x000fec0000010000 */
[----:B------:R1:W-:Y:S04]  /*14a0*/  STS.64 [R82], R8 ;  /* 0x0000000852007388 */ /* 0x0003e80000000a00 */
[----:B------:R-:W-:Y:S04]  /*14b0*/  STS.64 [R86+0x1000], R10 ;  /* 0x0010000a56007388 */ /* 0x000fe80000000a00 */
[----:B------:R-:W-:Y:S04]  /*14c0*/  STS.64 [R82+0x80], R12 ;  /* 0x0000800c52007388 */ /* 0x000fe80000000a00 */
[----:B------:R-:W-:Y:S01]  /*14d0*/  STS.64 [R83+0x1080], R14 ;  /* 0x0010800e53007388 */ /* 0x000fe20000000a00 */
[----:B-1----:R-:W-:-:S03]  /*14e0*/  LOP3.LUT R8, R0, 0x18, RZ, 0xfc, !PT ;  /* 0x0000001800087812 */ /* 0x002fc600078efcff */
[----:B------:R1:W-:Y:S04]  /*14f0*/  STS.64 [R82+0x100], R16 ;  /* 0x0001001052007388 */ /* 0x0003e80000000a00 */
[----:B------:R2:W-:Y:S04]  /*1500*/  STS.64 [R83+0x1100], R18 ;  /* 0x0011001253007388 */ /* 0x0005e80000000a00 */
[----:B------:R3:W-:Y:S04]  /*1510*/  STS.64 [R82+0x180], R24 ;  /* 0x0001801852007388 */ /* 0x0007e80000000a00 */
[----:B------:R4:W-:Y:S01]  /*1520*/  STS.64 [R83+0x1180], R26 ;  /* 0x0011801a53007388 */ /* 0x0009e20000000a00 */
[----:B-1----:R-:W-:-:S03]  /*1530*/  IADD3 R16, R20, 0x18000, RZ ;  /* 0x0001800014107810 */ /* 0x002fc60007ffe0ff */
[----:B------:R-:W-:Y:S01]  /*1540*/  BAR.SYNC.DEFER_BLOCKING 0x0 ;  /* 0x0000000000007b1d */ /* 0x000fe20000010000 */
[----:B--2---:R-:W-:Y:S01]  /*1550*/  IADD3 R18, R20, 0x24000, RZ ;  /* 0x0002400014127810 */ /* 0x004fe20007ffe0ff */
[----:B------:R-:W-:Y:S01]  /*1560*/  IMAD.WIDE R16, R16, R21, c[0x0][0x170] ;  /* 0x00005c0010107625 */ /* 0x000fe200078e0215 */
[----:B---3--:R-:W-:-:S03]  /*1570*/  LOP3.LUT R24, R0, 0x28, RZ, 0xfc, !PT ;  /* 0x0000002800187812 */ /* 0x008fc600078efcff */
[----:B------:R-:W-:Y:S01]  /*1580*/  IMAD.WIDE R18, R18, R21, c[0x0][0x170] ;  /* 0x00005c0012127625 */ /* 0x000fe200078e0215 */
[----:B------:R-:W-:Y:S02]  /*1590*/  LOP3.LUT R25, R0, 0x2c, RZ, 0xfc, !PT ;  /* 0x0000002c00197812 */ /* 0x000fe400078efcff */
[----:B----4-:R-:W-:Y:S01]  /*15a0*/  IADD3 R26, R20, 0x3c000, RZ ;  /* 0x0003c000141a7810 */ /* 0x010fe20007ffe0ff */
[----:B------:R1:W-:Y:S01]  /*15b0*/  @P3 STG.E.128 [R4.64], R68 ;  /* 0x0000004404003986 */ /* 0x0003e2000c101d06 */
[----:B------:R-:W-:Y:S02]  /*15c0*/  ISETP.LT.AND P3, PT, R8, 0xe10, !P0 ;  /* 0x00000e100800780c */ /* 0x000fe40004761270 */
[----:B------:R-:W-:Y:S01]  /*15d0*/  LOP3.LUT R8, R0, 0x1c, RZ, 0xfc, !PT ;  /* 0x0000001c00087812 */ /* 0x000fe200078efcff */
[----:B------:R-:W-:Y:S03]  /*15e0*/  @P2 STG.E.128 [R6.64], R72 ;  /* 0x0000004806002986 */ /* 0x000fe6000c101d06 */
[----:B------:R-:W-:Y:S01]  /*15f0*/  ISETP.LT.AND P2, PT, R8, 0xe10, !P0 ;  /* 0x00000e100800780c */ /* 0x000fe20004741270 */
[----:B------:R2:W-:Y:S01]  /*1600*/  @P1 STG.E.128 [R16.64], R76 ;  /* 0x0000004c10001986 */ /* 0x0005e2000c101d06 */
[----:B------:R-:W-:-:S03]  /*1610*/  LOP3.LUT R8, R0, 0x20, RZ, 0xfc, !PT ;  /* 0x0000002000087812 */ /* 0x000fc600078efcff */
[----:B------:R3:W-:Y:S01]  /*1620*/  @P6 STG.E.128 [R18.64], R52 ;  /* 0x0000003412006986 */ /* 0x0007e2000c101d06 */
[----:B------:R-:W-:-:S03]  /*1630*/  ISETP.LT.AND P1, PT, R8, 0xe10, !P0 ;  /* 0x00000e100800780c */ /* 0x000fc60004721270 */
[----:B------:R-:W-:Y:S01]  /*1640*/  LDS.128 R8, [R80+0x800] ;  /* 0x0008000050087984 */ /* 0x000fe20000000c00 */
[----:B-1----:R-:W-:-:S03]  /*1650*/  LOP3.LUT R4, R0, 0x24, RZ, 0xfc, !PT ;  /* 0x0000002400047812 */ /* 0x002fc600078efcff */
[----:B------:R1:W-:Y:S01]  /*1660*/  LDS.128 R12, [R3+0x1000] ;  /* 0x00100000030c7984 */ /* 0x0003e20000000c00 */
[----:B------:R-:W-:-:S03]  /*1670*/  ISETP.LT.AND P6, PT, R4, 0xe10, !P0 ;  /* 0x00000e100400780c */ /* 0x000fc600047c1270 */
[----:B------:R-:W4:Y:S01]  /*1680*/  LDS.128 R4, [R81] ;  /* 0x0000000051047984 */ /* 0x000f220000000c00 */
[-C--:B--2---:R-:W-:Y:S01]  /*1690*/  IMAD.WIDE R16, R26, R21.reuse, c[0x0][0x170] ;  /* 0x00005c001a107625 */ /* 0x084fe200078e0215 */
[----:B------:R-:W-:Y:S02]  /*16a0*/  IADD3 R26, R20, 0x54000, RZ ;  /* 0x00054000141a7810 */ /* 0x000fe40007ffe0ff */
[----:B------:R2:W-:Y:S01]  /*16b0*/  @P5 STG.E.128 [R22.64], R64 ;  /* 0x0000004016005986 */ /* 0x0005e2000c101d06 */
[----:B------:R-:W-:Y:S01]  /*16c0*/  ISETP.LT.AND P5, PT, R24, 0xe10, !P0 ;  /* 0x00000e101800780c */ /* 0x000fe200047a1270 */
[-C--:B---3--:R-:W-:Y:S01]  /*16d0*/  IMAD.WIDE R18, R32, R21.reuse, c[0x0][0x170] ;  /* 0x00005c0020127625 */ /* 0x088fe200078e0215 */
[----:B------:R-:W-:Y:S01]  /*16e0*/  LOP3.LUT R24, R0, 0x30, RZ, 0xfc, !PT ;  /* 0x0000003000187812 */ /* 0x000fe200078efcff */
[----:B------:R3:W-:Y:S01]  /*16f0*/  @P4 STG.E.128 [R16.64], R56 ;  /* 0x0000003810004986 */ /* 0x0007e2000c101d06 */
[----:B------:R-:W-:Y:S02]  /*1700*/  IADD3 R32, R20, 0x60000, RZ ;  /* 0x0006000014207810 */ /* 0x000fe40007ffe0ff */
[----:B------:R-:W-:Y:S01]  /*1710*/  ISETP.LT.AND P4, PT, R25, 0xe10, !P0 ;  /* 0x00000e101900780c */ /* 0x000fe20004781270 */
[----:B------:R3:W-:Y:S01]  /*1720*/  @P3 STG.E.128 [R18.64], R60 ;  /* 0x0000003c12003986 */ /* 0x0007e2000c101d06 */
[----:B------:R-:W-:Y:S01]  /*1730*/  ISETP.LT.AND P3, PT, R24, 0xe10, !P0 ;  /* 0x00000e101800780c */ /* 0x000fe20004761270 */
[----:B------:R-:W-:Y:S01]  /*1740*/  IMAD.WIDE R24, R32, R21, c[0x0][0x170] ;  /* 0x00005c0020187625 */ /* 0x000fe200078e0215 */
[----:B-1----:R-:W-:-:S02]  /*1750*/  LOP3.LUT R3, R0, 0x38, RZ, 0xfc, !PT ;  /* 0x0000003800037812 */ /* 0x002fc400078efcff */
[----:B------:R-:W-:Y:S01]  /*1760*/  IADD3 R32, R20, 0xa8000, RZ ;  /* 0x000a800014207810 */ /* 0x000fe20007ffe0ff */
[-C--:B--2---:R-:W-:Y:S01]  /*1770*/  IMAD.WIDE R22, R26, R21.reuse, c[0x0][0x170] ;  /* 0x00005c001a167625 */ /* 0x084fe200078e0215 */
[C---:B------:R-:W-:Y:S02]  /*1780*/  LOP3.LUT R26, R0.reuse, 0x34, RZ, 0xfc, !PT ;  /* 0x00000034001a7812 */ /* 0x040fe400078efcff */
[----:B------:R-:W-:Y:S01]  /*1790*/  LOP3.LUT R0, R0, 0x3c, RZ, 0xfc, !PT ;  /* 0x0000003c00007812 */ /* 0x000fe200078efcff */
[-C--:B---3--:R-:W-:Y:S01]  /*17a0*/  IMAD.WIDE R16, R34, R21.reuse, c[0x0][0x170] ;  /* 0x00005c0022107625 */ /* 0x088fe200078e0215 */
[----:B------:R1:W-:Y:S01]  /*17b0*/  @P2 STG.E.128 [R22.64], R36 ;  /* 0x0000002416002986 */ /* 0x0003e2000c101d06 */
[----:B------:R-:W-:Y:S02]  /*17c0*/  ISETP.LT.AND P2, PT, R26, 0xe10, !P0 ;  /* 0x00000e101a00780c */ /* 0x000fe40004741270 */
[----:B------:R-:W-:Y:S01]  /*17d0*/  IADD3 R18, R20, 0x78000, RZ ;  /* 0x0007800014127810 */ /* 0x000fe20007ffe0ff */
[----:B------:R2:W-:Y:S01]  /*17e0*/  @P1 STG.E.128 [R24.64], R48 ;  /* 0x0000003018001986 */ /* 0x0005e2000c101d06 */
[----:B------:R-:W-:Y:S01]  /*17f0*/  ISETP.LT.AND P1, PT, R3, 0xe10, !P0 ;  /* 0x00000e100300780c */ /* 0x000fe20004721270 */
[-C--:B------:R-:W-:Y:S01]  /*1800*/  IMAD.WIDE R32, R32, R21.reuse, c[0x0][0x170] ;  /* 0x00005c0020207625 */ /* 0x080fe200078e0215 */
[----:B------:R-:W-:Y:S01]  /*1810*/  ISETP.LT.AND P0, PT, R0, 0xe10, !P0 ;  /* 0x00000e100000780c */ /* 0x000fe20004701270 */
[----:B------:R3:W-:Y:S01]  /*1820*/  @P6 STG.E.128 [R16.64], R44 ;  /* 0x0000002c10006986 */ /* 0x0007e2000c101d06 */
[----:B------:R-:W-:Y:S01]  /*1830*/  IADD3 R0, R20, 0x90000, RZ ;  /* 0x0009000014007810 */ /* 0x000fe20007ffe0ff */
[----:B------:R-:W-:Y:S01]  /*1840*/  IMAD.WIDE R18, R18, R21, c[0x0][0x170] ;  /* 0x00005c0012127625 */ /* 0x000fe200078e0215 */
[----:B------:R-:W-:-:S04]  /*1850*/  IADD3 R26, R20, 0x9c000, RZ ;  /* 0x0009c000141a7810 */ /* 0x000fc80007ffe0ff */
[----:B------:R3:W-:Y:S01]  /*1860*/  @P5 STG.E.128 [R18.64], R40 ;  /* 0x0000002812005986 */ /* 0x0007e2000c101d06 */
[----:B------:R-:W-:Y:S01]  /*1870*/  IMAD.WIDE R26, R26, R21, c[0x0][0x170] ;  /* 0x00005c001a1a7625 */ /* 0x000fe200078e0215 */
[----:B-1----:R-:W-:-:S03]  /*1880*/  IADD3 R22, R20, 0x84000, RZ ;  /* 0x0008400014167810 */ /* 0x002fc60007ffe0ff */
[----:B--2---:R-:W-:-:S04]  /*1890*/  IMAD.WIDE R24, R0, R21, c[0x0][0x170] ;  /* 0x00005c0000187625 */ /* 0x004fc800078e0215 */
[----:B------:R-:W-:-:S05]  /*18a0*/  IMAD.WIDE R22, R22, R21, c[0x0][0x170] ;  /* 0x00005c0016167625 */ /* 0x000fca00078e0215 */
[----:B------:R3:W-:Y:S04]  /*18b0*/  @P4 STG.E.128 [R22.64], R28 ;  /* 0x0000001c16004986 */ /* 0x0007e8000c101d06 */
[----:B----4-:R3:W-:Y:S04]  /*18c0*/  @P3 STG.E.128 [R24.64], R4 ;  /* 0x0000000418003986 */ /* 0x0107e8000c101d06 */
[----:B------:R3:W-:Y:S04]  /*18d0*/  @P2 STG.E.128 [R26.64], R8 ;  /* 0x000000081a002986 */ /* 0x0007e8000c101d06 */
[----:B------:R3:W-:Y:S01]  /*18e0*/  @P1 STG.E.128 [R32.64], R12 ;  /* 0x0000000c20001986 */ /* 0x0007e2000c101d06 */
[----:B------:R-:W-:Y:S05]  /*18f0*/  @!P0 EXIT ;  /* 0x000000000000894d */ /* 0x000fea0003800000 */
[----:B---3--:R-:W1:Y:S01]  /*1900*/  LDS.128 R8, [R2+0x1800] ;  /* 0x0018000002087984 */ /* 0x008e620000000c00 */
[----:B------:R-:W-:-:S05]  /*1910*/  IADD3 R4, R20, 0xb4000, RZ ;  /* 0x000b400014047810 */ /* 0x000fca0007ffe0ff */
[----:B------:R-:W-:-:S05]  /*1920*/  IMAD.WIDE R4, R4, R21, c[0x0][0x170] ;  /* 0x00005c0004047625 */ /* 0x000fca00078e0215 */
[----:B-1----:R-:W-:Y:S01]  /*1930*/  STG.E.128 [R4.64], R8 ;  /* 0x0000000804007986 */ /* 0x002fe2000c101d06 */
[----:B------:R-:W-:Y:S05]  /*1940*/  EXIT ;  /* 0x000000000000794d */ /* 0x000fea0003800000 */
.L_x_1:
[----:B------:R-:W-:-:S00]  /*1950*/  BRA `(.L_x_1) ;  /* 0xfffffff000007947 */ /* 0x000fc0000383ffff */
[----:B------:R-:W-:-:S00]  /*1960*/  NOP ;  /* 0x0000000000007918 */ /* 0x000fc00000000000 */
        /* <DEDUP_REMOVED lines=9> */
.L_x_2:


//--------------------- .nv.shared.triton_mm      --------------------------
	.section	.nv.shared.triton_mm,"aw",@nobits
	.sectionflags	@""
	.align	16
